	.headerflags	@"EF_CUDA_TEXMODE_UNIFIED EF_CUDA_64BIT_ADDRESS EF_CUDA_ACCELERATORS EF_CUDA_SM90 EF_CUDA_VIRTUAL_SM(EF_CUDA_SM90)"
	.elftype	@"ET_EXEC"


//--------------------- .nv.info                  --------------------------
	.section	.nv.info,"",@"SHT_CUDA_INFO"
	.align	4


	//----- nvinfo : EIATTR_REGCOUNT
	.align		4
        /*0000*/ 	.byte	0x04, 0x2f
        /*0002*/ 	.short	(.L_2 - .L_1)
	.align		4
.L_1:
        /*0004*/ 	.word	index@(triton_)
        /*0008*/ 	.word	0x00000020


	//----- nvinfo : EIATTR_MIN_STACK_SIZE
	.align		4
.L_2:
        /*000c*/ 	.byte	0x04, 0x12
        /*000e*/ 	.short	(.L_4 - .L_3)
	.align		4
.L_3:
        /*0010*/ 	.word	index@(triton_)
        /*0014*/ 	.word	0x00000000


	//----- nvinfo : EIATTR_FRAME_SIZE
	.align		4
.L_4:
        /*0018*/ 	.byte	0x04, 0x11
        /*001a*/ 	.short	(.L_6 - .L_5)
	.align		4
.L_5:
        /*001c*/ 	.word	index@(triton_)
        /*0020*/ 	.word	0x00000000


	//----- nvinfo : EIATTR_MIN_STACK_SIZE
	.align		4
.L_6:
        /*0024*/ 	.byte	0x04, 0x12
        /*0026*/ 	.short	(.L_8 - .L_7)
	.align		4
.L_7:
        /*0028*/ 	.word	index@(triton_)
        /*002c*/ 	.word	0x00000000
.L_8:


//--------------------- .nv.info.triton_          --------------------------
	.section	.nv.info.triton_,"",@"SHT_CUDA_INFO"
	.sectionflags	@""
	.align	4


	//----- nvinfo : EIATTR_CUDA_API_VERSION
	.align		4
        /*0000*/ 	.byte	0x04, 0x37
        /*0002*/ 	.short	(.L_10 - .L_9)
.L_9:
        /*0004*/ 	.word	0x0000007c


	//----- nvinfo : EIATTR_KPARAM_INFO
	.align		4
.L_10:
        /*0008*/ 	.byte	0x04, 0x17
        /*000a*/ 	.short	(.L_12 - .L_11)
.L_11:
        /*000c*/ 	.word	0x00000000
        /*0010*/ 	.short	0x0006
        /*0012*/ 	.short	0x0028
        /*0014*/ 	.byte	0x00, 0xf0, 0x11, 0x00


	//----- nvinfo : EIATTR_KPARAM_INFO
	.align		4
.L_12:
        /*0018*/ 	.byte	0x04, 0x17
        /*001a*/ 	.short	(.L_14 - .L_13)
.L_13:
        /*001c*/ 	.word	0x00000000
        /*0020*/ 	.short	0x0005
        /*0022*/ 	.short	0x0024
        /*0024*/ 	.byte	0x00, 0xf0, 0x11, 0x00


	//----- nvinfo : EIATTR_KPARAM_INFO
	.align		4
.L_14:
        /*0028*/ 	.byte	0x04, 0x17
        /*002a*/ 	.short	(.L_16 - .L_15)
.L_15:
        /*002c*/ 	.word	0x00000000
        /*0030*/ 	.short	0x0004
        /*0032*/ 	.short	0x0020
        /*0034*/ 	.byte	0x00, 0xf0, 0x11, 0x00


	//----- nvinfo : EIATTR_KPARAM_INFO
	.align		4
.L_16:
        /*0038*/ 	.byte	0x04, 0x17
        /*003a*/ 	.short	(.L_18 - .L_17)
.L_17:
        /*003c*/ 	.word	0x00000000
        /*0040*/ 	.short	0x0003
        /*0042*/ 	.short	0x0018
        /*0044*/ 	.byte	0x00, 0xf0, 0x21, 0x00


	//----- nvinfo : EIATTR_KPARAM_INFO
	.align		4
.L_18:
        /*0048*/ 	.byte	0x04, 0x17
        /*004a*/ 	.short	(.L_20 - .L_19)
.L_19:
        /*004c*/ 	.word	0x00000000
        /*0050*/ 	.short	0x0002
        /*0052*/ 	.short	0x0010
        /*0054*/ 	.byte	0x00, 0xf0, 0x21, 0x00


	//----- nvinfo : EIATTR_KPARAM_INFO
	.align		4
.L_20:
        /*0058*/ 	.byte	0x04, 0x17
        /*005a*/ 	.short	(.L_22 - .L_21)
.L_21:
        /*005c*/ 	.word	0x00000000
        /*0060*/ 	.short	0x0001
        /*0062*/ 	.short	0x0008
        /*0064*/ 	.byte	0x00, 0xf0, 0x21, 0x00


	//----- nvinfo : EIATTR_KPARAM_INFO
	.align		4
.L_22:
        /*0068*/ 	.byte	0x04, 0x17
        /*006a*/ 	.short	(.L_24 - .L_23)
.L_23:
        /*006c*/ 	.word	0x00000000
        /*0070*/ 	.short	0x0000
        /*0072*/ 	.short	0x0000
        /*0074*/ 	.byte	0x00, 0xf0, 0x21, 0x00


	//----- nvinfo : EIATTR_SPARSE_MMA_MASK
	.align		4
.L_24:
        /*0078*/ 	.byte	0x03, 0x50
        /*007a*/ 	.short	0x0000


	//----- nvinfo : EIATTR_MAXREG_COUNT
	.align		4
        /*007c*/ 	.byte	0x03, 0x1b
        /*007e*/ 	.short	0x00ff


	//----- nvinfo : EIATTR_COOP_GROUP_MASK_REGIDS
	.align		4
        /*0080*/ 	.byte	0x04, 0x29
        /*0082*/ 	.short	(.L_26 - .L_25)


	//   ....[0]....
.L_25:
        /*0084*/ 	.word	0xffffffff


	//   ....[1]....
        /*0088*/ 	.word	0xffffffff


	//   ....[2]....
        /*008c*/ 	.word	0xffffffff


	//----- nvinfo : EIATTR_COOP_GROUP_INSTR_OFFSETS
	.align		4
.L_26:
        /*0090*/ 	.byte	0x04, 0x28
        /*0092*/ 	.short	(.L_28 - .L_27)


	//   ....[0]....
.L_27:
        /*0094*/ 	.word	0x000009a0


	//   ....[1]....
        /*0098*/ 	.word	0x00000bc0


	//   ....[2]....
        /*009c*/ 	.word	0x00000c10


	//----- nvinfo : EIATTR_EXIT_INSTR_OFFSETS
	.align		4
.L_28:
        /*00a0*/ 	.byte	0x04, 0x1c
        /*00a2*/ 	.short	(.L_30 - .L_29)


	//   ....[0]....
.L_29:
        /*00a4*/ 	.word	0x000011e0


	//----- nvinfo : EIATTR_MAX_THREADS
	.align		4
.L_30:
        /*00a8*/ 	.byte	0x04, 0x05
        /*00aa*/ 	.short	(.L_32 - .L_31)
.L_31:
        /*00ac*/ 	.word	0x00000080
        /*00b0*/ 	.word	0x00000001
        /*00b4*/ 	.word	0x00000001


	//----- nvinfo : EIATTR_CBANK_PARAM_SIZE
	.align		4
.L_32:
        /*00b8*/ 	.byte	0x03, 0x19
        /*00ba*/ 	.short	0x002c


	//----- nvinfo : EIATTR_PARAM_CBANK
	.align		4
        /*00bc*/ 	.byte	0x04, 0x0a
        /*00be*/ 	.short	(.L_34 - .L_33)
	.align		4
.L_33:
        /*00c0*/ 	.word	index@(.nv.constant0.triton_)
        /*00c4*/ 	.short	0x0210
        /*00c6*/ 	.short	0x002c


	//----- nvinfo : EIATTR_SW_WAR
	.align		4
.L_34:
        /*00c8*/ 	.byte	0x04, 0x36
        /*00ca*/ 	.short	(.L_36 - .L_35)
.L_35:
        /*00cc*/ 	.word	0x00000008
.L_36:


//--------------------- .nv.callgraph             --------------------------
	.section	.nv.callgraph,"",@"SHT_CUDA_CALLGRAPH"
	.align	4
	.sectionentsize	8
	.align		4
        /*0000*/ 	.word	0x00000000
	.align		4
        /*0004*/ 	.word	0xffffffff
	.align		4
        /*0008*/ 	.word	0x00000000
	.align		4
        /*000c*/ 	.word	0xfffffffe
	.align		4
        /*0010*/ 	.word	0x00000000
	.align		4
        /*0014*/ 	.word	0xfffffffd
	.align		4
        /*0018*/ 	.word	0x00000000
	.align		4
        /*001c*/ 	.word	0xfffffffc


//--------------------- .nv.constant4             --------------------------
	.section	.nv.constant4,"a",@progbits
	.align	8
	.align		8
.nv.constant4:
        /*0000*/ 	.dword	_$_str


//--------------------- .text.triton_             --------------------------
	.section	.text.triton_,"ax",@progbits
	.align	128
        .global         triton_
        .type           triton_,@function
        .size           triton_,(.L_x_3 - triton_)
        .other          triton_,@"STO_CUDA_ENTRY STV_DEFAULT"
triton_:
.text.triton_:
[----:B------:R-:W0:Y:S02]  /*0000*/  LDC R1, c[0x0][0x28] ;  /* 0x00000a00ff017b82 */ /* 0x000e240000000800 */
[----:B------:R-:W1:Y:S01]  /*0010*/  S2R R7, SR_TID.X ;  /* 0x0000000000077919 */ /* 0x000e620000002100 */
[----:B------:R-:W2:Y:S01]  /*0020*/  S2UR UR4, SR_CTAID.X ;  /* 0x00000000000479c3 */ /* 0x000ea20000002500 */
[----:B------:R-:W-:-:S07]  /*0030*/  ULDC.64 UR6, c[0x0][0x208] ;  /* 0x0000820000067ab9 */ /* 0x000fce0000000a00 */
[----:B------:R-:W3:Y:S08]  /*0040*/  LDC.64 R10, c[0x0][0x230] ;  /* 0x00008c00ff0a7b82 */ /* 0x000ef00000000a00 */
[----:B------:R-:W4:Y:S01]  /*0050*/  LDC.64 R2, c[0x0][0x210] ;  /* 0x00008400ff027b82 */ /* 0x000f220000000a00 */
[----:B--2---:R-:W-:Y:S01]  /*0060*/  USHF.L.U32 UR4, UR4, 0x6, URZ ;  /* 0x0000000604047899 */ /* 0x004fe2000800063f */
[----:B-1----:R-:W-:-:S02]  /*0070*/  SHF.R.U32.HI R5, RZ, 0x1, R7 ;  /* 0x00000001ff057819 */ /* 0x002fc40000011607 */
[----:B------:R-:W-:Y:S02]  /*0080*/  SHF.L.U32 R7, R7, 0x2, RZ ;  /* 0x0000000207077819 */ /* 0x000fe400000006ff */
[----:B------:R-:W-:Y:S02]  /*0090*/  SGXT.U32 R5, R5, 0x6 ;  /* 0x000000060505781a */ /* 0x000fe40000000000 */
[----:B------:R-:W-:Y:S02]  /*00a0*/  LOP3.LUT R7, R7, 0x4, RZ, 0xc0, !PT ;  /* 0x0000000407077812 */ /* 0x000fe400078ec0ff */
[----:B------:R-:W-:-:S04]  /*00b0*/  LOP3.LUT R0, R5, UR4, RZ, 0xfc, !PT ;  /* 0x0000000405007c12 */ /* 0x000fc8000f8efcff */
[----:B---3--:R-:W-:Y:S02]  /*00c0*/  IADD3 R6, R0, R10, RZ ;  /* 0x0000000a00067210 */ /* 0x008fe40007ffe0ff */
[----:B------:R-:W-:-:S03]  /*00d0*/  ISETP.GE.AND P0, PT, R0, R11, PT ;  /* 0x0000000b0000720c */ /* 0x000fc60003f06270 */
[----:B------:R-:W-:-:S05]  /*00e0*/  IMAD R6, R6, 0xc00, RZ ;  /* 0x00000c0006067824 */ /* 0x000fca00078e02ff */
[----:B------:R-:W-:-:S05]  /*00f0*/  LOP3.LUT R9, R6, R7, RZ, 0xfc, !PT ;  /* 0x0000000706097212 */ /* 0x000fca00078efcff */
[----:B----4-:R-:W-:Y:S01]  /*0100*/  IMAD.WIDE R2, R9, 0x2, R2 ;  /* 0x0000000209027825 */ /* 0x010fe200078e0202 */
[----:B------:R-:W-:-:S06]  /*0110*/  CS2R R8, SRZ ;  /* 0x0000000000087805 */ /* 0x000fcc000001ff00 */
[----:B------:R-:W2:Y:S01]  /*0120*/  @!P0 LDG.E.EL.64 R8, desc[UR6][R2.64] ;  /* 0x0000000602088981 */ /* 0x000ea2000c2e1b00 */
[----:B------:R-:W-:Y:S01]  /*0130*/  IADD3 R10, R5, UR4, R10 ;  /* 0x00000004050a7c10 */ /* 0x000fe2000fffe00a */
[----:B------:R-:W-:Y:S01]  /*0140*/  IMAD.MOV.U32 R18, RZ, RZ, RZ ;  /* 0x000000ffff127224 */ /* 0x000fe200078e00ff */
[----:B------:R-:W-:Y:S01]  /*0150*/  ISETP.LT.AND P1, PT, R0, R11, PT ;  /* 0x0000000b0000720c */ /* 0x000fe20003f21270 */
[----:B------:R-:W-:Y:S01]  /*0160*/  HFMA2.MMA R11, -RZ, RZ, 0, 0 ;  /* 0x00000000ff0b7435 */ /* 0x000fe200000001ff */
[----:B------:R-:W-:Y:S01]  /*0170*/  MOV R12, RZ ;  /* 0x000000ff000c7202 */ /* 0x000fe20000000f00 */
[----:B------:R-:W-:Y:S01]  /*0180*/  IMAD R19, R10, 0xc00, R7 ;  /* 0x00000c000a137824 */ /* 0x000fe200078e0207 */
[----:B------:R-:W-:Y:S02]  /*0190*/  SEL R10, RZ, 0x3f800000, !P1 ;  /* 0x3f800000ff0a7807 */ /* 0x000fe40004800000 */
[----:B------:R-:W-:Y:S02]  /*01a0*/  MOV R17, RZ ;  /* 0x000000ff00117202 */ /* 0x000fe40000000f00 */
[----:B------:R-:W-:-:S02]  /*01b0*/  IADD3 R19, R19, 0x8, RZ ;  /* 0x0000000813137810 */ /* 0x000fc40007ffe0ff */
[----:B------:R-:W-:Y:S02]  /*01c0*/  MOV R13, R10 ;  /* 0x0000000a000d7202 */ /* 0x000fe40000000f00 */
[----:B------:R-:W-:Y:S02]  /*01d0*/  MOV R15, R10 ;  /* 0x0000000a000f7202 */ /* 0x000fe40000000f00 */
[----:B------:R-:W-:Y:S02]  /*01e0*/  MOV R14, R10 ;  /* 0x0000000a000e7202 */ /* 0x000fe40000000f00 */
[----:B--2---:R-:W-:Y:S01]  /*01f0*/  SEL R4, R8, RZ, !P0 ;  /* 0x000000ff08047207 */ /* 0x004fe20004000000 */
[----:B------:R-:W-:Y:S01]  /*0200*/  HFMA2.MMA R8, -RZ, RZ, 0, 0 ;  /* 0x00000000ff087435 */ /* 0x000fe200000001ff */
[----:B------:R-:W-:Y:S02]  /*0210*/  SEL R9, R9, RZ, !P0 ;  /* 0x000000ff09097207 */ /* 0x000fe40004000000 */
[----:B------:R-:W-:-:S02]  /*0220*/  PRMT R2, R4, 0x7632, R2 ;  /* 0x0000763204027816 */ /* 0x000fc40000000002 */
[C---:B------:R-:W-:Y:S01]  /*0230*/  PRMT R3, R9.reuse, 0x7632, R3 ;  /* 0x0000763209037816 */ /* 0x040fe20000000003 */
[----:B------:R-:W-:Y:S01]  /*0240*/  IMAD.U32 R20, R9, 0x10000, RZ ;  /* 0x0001000009147824 */ /* 0x000fe200078e00ff */
[----:B------:R-:W-:Y:S02]  /*0250*/  SHF.L.U32 R4, R4, 0x10, RZ ;  /* 0x0000001004047819 */ /* 0x000fe400000006ff */
[----:B------:R-:W-:Y:S02]  /*0260*/  SHF.L.U32 R2, R2, 0x10, RZ ;  /* 0x0000001002027819 */ /* 0x000fe400000006ff */
[----:B------:R-:W-:Y:S02]  /*0270*/  SHF.L.U32 R3, R3, 0x10, RZ ;  /* 0x0000001003037819 */ /* 0x000fe400000006ff */
[----:B------:R-:W-:Y:S02]  /*0280*/  FSEL R9, R4, RZ, !P0 ;  /* 0x000000ff04097208 */ /* 0x000fe40004000000 */
[----:B------:R-:W-:-:S02]  /*0290*/  FSEL R20, R20, RZ, !P0 ;  /* 0x000000ff14147208 */ /* 0x000fc40004000000 */
[----:B------:R-:W-:Y:S02]  /*02a0*/  FSEL R22, R2, RZ, !P0 ;  /* 0x000000ff02167208 */ /* 0x000fe40004000000 */
[----:B------:R-:W-:-:S07]  /*02b0*/  FSEL R16, R3, RZ, !P0 ;  /* 0x000000ff03107208 */ /* 0x000fce0004000000 */
.L_x_0:
[----:B------:R-:W1:Y:S01]  /*02c0*/  LDC.64 R4, c[0x0][0x210] ;  /* 0x00008400ff047b82 */ /* 0x000e620000000a00 */
[----:B------:R-:W-:Y:S02]  /*02d0*/  IADD3 R21, R19, R12, RZ ;  /* 0x0000000c13157210 */ /* 0x000fe40007ffe0ff */
[----:B------:R-:W-:-:S03]  /*02e0*/  CS2R R2, SRZ ;  /* 0x0000000000027805 */ /* 0x000fc6000001ff00 */
[----:B-1----:R-:W-:-:S05]  /*02f0*/  IMAD.WIDE R4, R21, 0x2, R4 ;  /* 0x0000000215047825 */ /* 0x002fca00078e0204 */
[----:B------:R-:W2:Y:S01]  /*0300*/  @!P0 LDG.E.EL.64 R2, desc[UR6][R4.64] ;  /* 0x0000000604028981 */ /* 0x000ea2000c2e1b00 */
[----:B------:R-:W-:Y:S01]  /*0310*/  FADD R21, R14, 1 ;  /* 0x3f8000000e157421 */ /* 0x000fe20000000000 */
[----:B------:R-:W-:-:S03]  /*0320*/  IADD3 R12, R12, 0x8, RZ ;  /* 0x000000080c0c7810 */ /* 0x000fc60007ffe0ff */
[C---:B------:R-:W-:Y:S01]  /*0330*/  FMUL R26, R21.reuse, 0.25 ;  /* 0x3e800000151a7820 */ /* 0x040fe20000400000 */
[C---:B------:R-:W-:Y:S02]  /*0340*/  FSETP.GEU.AND P2, PT, |R21|.reuse, 1.175494350822287508e-38, PT ;  /* 0x008000001500780b */ /* 0x040fe40003f4e200 */
[C---:B------:R-:W-:Y:S02]  /*0350*/  FSETP.GT.AND P1, PT, |R21|.reuse, 8.50705917302346158658e+37, PT ;  /* 0x7e8000001500780b */ /* 0x040fe40003f24200 */
[----:B------:R-:W-:Y:S02]  /*0360*/  FSEL R14, R21, R14, !P0 ;  /* 0x0000000e150e7208 */ /* 0x000fe40004000000 */
[----:B------:R-:W-:Y:S01]  /*0370*/  FSEL R26, R26, R21, P1 ;  /* 0x000000151a1a7208 */ /* 0x000fe20000800000 */
[----:B------:R-:W-:-:S06]  /*0380*/  FADD R21, R10, 1 ;  /* 0x3f8000000a157421 */ /* 0x000fcc0000000000 */
[----:B------:R-:W-:Y:S01]  /*0390*/  @!P2 FMUL R26, R26, 16777216 ;  /* 0x4b8000001a1aa820 */ /* 0x000fe20000400000 */
[----:B--2---:R-:W-:-:S03]  /*03a0*/  SEL R23, R3, RZ, !P0 ;  /* 0x000000ff03177207 */ /* 0x004fc60004000000 */
[----:B------:R1:W2:Y:S01]  /*03b0*/  MUFU.RCP R3, R26 ;  /* 0x0000001a00037308 */ /* 0x0002a20000001000 */
[C---:B------:R-:W-:Y:S02]  /*03c0*/  PRMT R24, R23.reuse, 0x7632, R24 ;  /* 0x0000763217187816 */ /* 0x040fe40000000018 */
[----:B------:R-:W-:Y:S02]  /*03d0*/  SHF.L.U32 R23, R23, 0x10, RZ ;  /* 0x0000001017177819 */ /* 0x000fe400000006ff */
[----:B------:R-:W-:Y:S01]  /*03e0*/  SHF.L.U32 R24, R24, 0x10, RZ ;  /* 0x0000001018187819 */ /* 0x000fe200000006ff */
[----:B-1----:R-:W-:-:S04]  /*03f0*/  FADD R26, R13, 1 ;  /* 0x3f8000000d1a7421 */ /* 0x002fc80000000000 */
[----:B------:R-:W-:-:S04]  /*0400*/  FADD R25, R24, -R16 ;  /* 0x8000001018197221 */ /* 0x000fc80000000000 */
[----:B------:R-:W-:-:S05]  /*0410*/  FMUL R4, R25, 0.25 ;  /* 0x3e80000019047820 */ /* 0x000fca0000400000 */
[----:B------:R-:W-:Y:S01]  /*0420*/  FSEL R5, R4, R25, P1 ;  /* 0x0000001904057208 */ /* 0x000fe20000800000 */
[----:B------:R-:W-:-:S04]  /*0430*/  FADD R4, R15, 1 ;  /* 0x3f8000000f047421 */ /* 0x000fc80000000000 */
[----:B------:R-:W-:Y:S01]  /*0440*/  @!P2 FMUL R5, R5, 16777216 ;  /* 0x4b8000000505a820 */ /* 0x000fe20000400000 */
[C---:B------:R-:W-:Y:S02]  /*0450*/  FSETP.GEU.AND P2, PT, |R4|.reuse, 1.175494350822287508e-38, PT ;  /* 0x008000000400780b */ /* 0x040fe40003f4e200 */
[C---:B------:R-:W-:Y:S01]  /*0460*/  FSETP.GT.AND P1, PT, |R4|.reuse, 8.50705917302346158658e+37, PT ;  /* 0x7e8000000400780b */ /* 0x040fe20003f24200 */
[----:B--2---:R-:W-:Y:S01]  /*0470*/  FFMA R3, R3, R5, R16 ;  /* 0x0000000503037223 */ /* 0x004fe20000000010 */
[C---:B------:R-:W-:Y:S01]  /*0480*/  FMUL R5, R4.reuse, 0.25 ;  /* 0x3e80000004057820 */ /* 0x040fe20000400000 */
[----:B------:R-:W-:Y:S02]  /*0490*/  FSEL R15, R4, R15, !P0 ;  /* 0x0000000f040f7208 */ /* 0x000fe40004000000 */
[----:B------:R-:W-:Y:S01]  /*04a0*/  FADD R24, R24, -R3 ;  /* 0x8000000318187221 */ /* 0x000fe20000000000 */
[----:B------:R-:W-:Y:S02]  /*04b0*/  FSEL R16, R3, R16, !P0 ;  /* 0x0000001003107208 */ /* 0x000fe40004000000 */
[----:B------:R-:W-:Y:S01]  /*04c0*/  FSEL R5, R5, R4, P1 ;  /* 0x0000000405057208 */ /* 0x000fe20000800000 */
[----:B------:R-:W-:Y:S01]  /*04d0*/  @!P0 FFMA R18, R25, R24, R18 ;  /* 0x0000001819128223 */ /* 0x000fe20000000012 */
[----:B------:R-:W-:Y:S01]  /*04e0*/  FADD R24, R23, -R20 ;  /* 0x8000001417187221 */ /* 0x000fe20000000000 */
[----:B------:R-:W-:-:S02]  /*04f0*/  FADD R4, R13, 1 ;  /* 0x3f8000000d047421 */ /* 0x000fc40000000000 */
[----:B------:R-:W-:Y:S01]  /*0500*/  @!P2 FMUL R5, R5, 16777216 ;  /* 0x4b8000000505a820 */ /* 0x000fe20000400000 */
[----:B------:R-:W-:Y:S02]  /*0510*/  FMUL R27, R24, 0.25 ;  /* 0x3e800000181b7820 */ /* 0x000fe40000400000 */
[----:B------:R-:W-:Y:S01]  /*0520*/  FSEL R13, R4, R13, !P0 ;  /* 0x0000000d040d7208 */ /* 0x000fe20004000000 */
[----:B------:R-:W1:Y:S02]  /*0530*/  MUFU.RCP R25, R5 ;  /* 0x0000000500197308 */ /* 0x000e640000001000 */
[----:B------:R-:W-:Y:S02]  /*0540*/  FSEL R27, R27, R24, P1 ;  /* 0x000000181b1b7208 */ /* 0x000fe40000800000 */
[----:B------:R-:W-:-:S03]  /*0550*/  FSETP.GT.AND P1, PT, |R26|, 8.50705917302346158658e+37, PT ;  /* 0x7e8000001a00780b */ /* 0x000fc60003f24200 */
[----:B------:R-:W-:Y:S01]  /*0560*/  @!P2 FMUL R27, R27, 16777216 ;  /* 0x4b8000001b1ba820 */ /* 0x000fe20000400000 */
[----:B------:R-:W-:-:S03]  /*0570*/  FSETP.GEU.AND P2, PT, |R26|, 1.175494350822287508e-38, PT ;  /* 0x008000001a00780b */ /* 0x000fc60003f4e200 */
[----:B-1----:R-:W-:Y:S01]  /*0580*/  FFMA R25, R25, R27, R20 ;  /* 0x0000001b19197223 */ /* 0x002fe20000000014 */
[----:B------:R-:W-:-:S03]  /*0590*/  FMUL R27, R26, 0.25 ;  /* 0x3e8000001a1b7820 */ /* 0x000fc60000400000 */
[----:B------:R-:W-:Y:S01]  /*05a0*/  FADD R23, R23, -R25 ;  /* 0x8000001917177221 */ /* 0x000fe20000000000 */
[----:B------:R-:W-:Y:S01]  /*05b0*/  FSEL R20, R25, R20, !P0 ;  /* 0x0000001419147208 */ /* 0x000fe20004000000 */
[----:B------:R-:W-:Y:S01]  /*05c0*/  FADD R25, R10, 1 ;  /* 0x3f8000000a197421 */ /* 0x000fe20000000000 */
[----:B------:R-:W-:Y:S01]  /*05d0*/  FSEL R27, R27, R26, P1 ;  /* 0x0000001a1b1b7208 */ /* 0x000fe20000800000 */
[----:B------:R-:W-:Y:S01]  /*05e0*/  @!P0 FFMA R17, R24, R23, R17 ;  /* 0x0000001718118223 */ /* 0x000fe20000000011 */
[----:B------:R-:W-:Y:S01]  /*05f0*/  SEL R23, R2, RZ, !P0 ;  /* 0x000000ff02177207 */ /* 0x000fe20004000000 */
[----:B------:R-:W-:Y:S01]  /*0600*/  FMUL R26, R25, 0.25 ;  /* 0x3e800000191a7820 */ /* 0x000fe20000400000 */
[----:B------:R-:W-:Y:S01]  /*0610*/  FSEL R10, R21, R10, !P0 ;  /* 0x0000000a150a7208 */ /* 0x000fe20004000000 */
[----:B------:R-:W-:Y:S01]  /*0620*/  @!P2 FMUL R27, R27, 16777216 ;  /* 0x4b8000001b1ba820 */ /* 0x000fe20000400000 */
[----:B------:R-:W-:-:S05]  /*0630*/  PRMT R5, R23, 0x7632, R5 ;  /* 0x0000763217057816 */ /* 0x000fca0000000005 */
[----:B------:R-:W-:Y:S01]  /*0640*/  IMAD.U32 R5, R5, 0x10000, RZ ;  /* 0x0001000005057824 */ /* 0x000fe200078e00ff */
[----:B------:R-:W1:Y:S03]  /*0650*/  MUFU.RCP R27, R27 ;  /* 0x0000001b001b7308 */ /* 0x000e660000001000 */
[----:B------:R-:W-:-:S04]  /*0660*/  FADD R2, R5, -R22 ;  /* 0x8000001605027221 */ /* 0x000fc80000000000 */
[----:B------:R-:W-:-:S05]  /*0670*/  FMUL R29, R2, 0.25 ;  /* 0x3e800000021d7820 */ /* 0x000fca0000400000 */
[----:B------:R-:W-:Y:S02]  /*0680*/  FSEL R24, R29, R2, P1 ;  /* 0x000000021d187208 */ /* 0x000fe40000800000 */
[----:B------:R-:W-:-:S03]  /*0690*/  FSETP.GT.AND P1, PT, |R25|, 8.50705917302346158658e+37, PT ;  /* 0x7e8000001900780b */ /* 0x000fc60003f24200 */
[----:B------:R-:W-:Y:S01]  /*06a0*/  @!P2 FMUL R24, R24, 16777216 ;  /* 0x4b8000001818a820 */ /* 0x000fe20000400000 */
[----:B------:R-:W-:Y:S02]  /*06b0*/  FSETP.GEU.AND P2, PT, |R25|, 1.175494350822287508e-38, PT ;  /* 0x008000001900780b */ /* 0x000fe40003f4e200 */
[----:B------:R-:W-:Y:S01]  /*06c0*/  FSEL R25, R26, R25, P1 ;  /* 0x000000191a197208 */ /* 0x000fe20000800000 */
[----:B-1----:R-:W-:Y:S01]  /*06d0*/  FFMA R24, R27, R24, R22 ;  /* 0x000000181b187223 */ /* 0x002fe20000000016 */
[----:B------:R-:W-:-:S03]  /*06e0*/  SHF.L.U32 R26, R23, 0x10, RZ ;  /* 0x00000010171a7819 */ /* 0x000fc600000006ff */
[----:B------:R-:W-:Y:S01]  /*06f0*/  FADD R5, R5, -R24 ;  /* 0x8000001805057221 */ /* 0x000fe20000000000 */
[----:B------:R-:W-:Y:S01]  /*0700*/  FSEL R22, R24, R22, !P0 ;  /* 0x0000001618167208 */ /* 0x000fe20004000000 */
[----:B------:R-:W-:Y:S02]  /*0710*/  FADD R3, R26, -R9 ;  /* 0x800000091a037221 */ /* 0x000fe40000000000 */
[----:B------:R-:W-:Y:S02]  /*0720*/  @!P0 FFMA R11, R2, R5, R11 ;  /* 0x00000005020b8223 */ /* 0x000fe4000000000b */
[----:B------:R-:W-:Y:S01]  /*0730*/  @!P2 FMUL R25, R25, 16777216 ;  /* 0x4b8000001919a820 */ /* 0x000fe20000400000 */
[----:B------:R-:W-:-:S03]  /*0740*/  FMUL R23, R3, 0.25 ;  /* 0x3e80000003177820 */ /* 0x000fc60000400000 */
[----:B------:R-:W1:Y:S02]  /*0750*/  MUFU.RCP R28, R25 ;  /* 0x00000019001c7308 */ /* 0x000e640000001000 */
[----:B------:R-:W-:Y:S02]  /*0760*/  FSEL R23, R23, R3, P1 ;  /* 0x0000000317177208 */ /* 0x000fe40000800000 */
[----:B------:R-:W-:-:S03]  /*0770*/  ISETP.GE.U32.AND P1, PT, R12, 0xbf8, PT ;  /* 0x00000bf80c00780c */ /* 0x000fc60003f26070 */
[----:B------:R-:W-:-:S04]  /*0780*/  @!P2 FMUL R23, R23, 16777216 ;  /* 0x4b8000001717a820 */ /* 0x000fc80000400000 */
[----:B-1----:R-:W-:-:S04]  /*0790*/  FFMA R28, R28, R23, R9 ;  /* 0x000000171c1c7223 */ /* 0x002fc80000000009 */
[----:B------:R-:W-:Y:S01]  /*07a0*/  FADD R26, R26, -R28 ;  /* 0x8000001c1a1a7221 */ /* 0x000fe20000000000 */
[----:B------:R-:W-:-:S03]  /*07b0*/  FSEL R9, R28, R9, !P0 ;  /* 0x000000091c097208 */ /* 0x000fc60004000000 */
[----:B------:R-:W-:Y:S01]  /*07c0*/  @!P0 FFMA R8, R3, R26, R8 ;  /* 0x0000001a03088223 */ /* 0x000fe20000000008 */
[----:B------:R-:W-:Y:S06]  /*07d0*/  @!P1 BRA `(.L_x_0) ;  /* 0xfffffff800b89947 */ /* 0x000fec000383ffff */
[----:B------:R-:W-:Y:S01]  /*07e0*/  FADD R2, R10, R13 ;  /* 0x0000000d0a027221 */ /* 0x000fe20000000000 */
[----:B------:R-:W-:Y:S01]  /*07f0*/  FMUL R12, R13, 0.25 ;  /* 0x3e8000000d0c7820 */ /* 0x000fe20000400000 */
[C---:B------:R-:W-:Y:S01]  /*0800*/  FMUL R26, R15.reuse, 0.25 ;  /* 0x3e8000000f1a7820 */ /* 0x040fe20000400000 */
[----:B------:R-:W-:Y:S01]  /*0810*/  FADD R22, R22, -R9 ;  /* 0x8000000916167221 */ /* 0x000fe20000000000 */
[C---:B------:R-:W-:Y:S01]  /*0820*/  FMUL R5, R2.reuse, 0.25 ;  /* 0x3e80000002057820 */ /* 0x040fe20000400000 */
[C---:B------:R-:W-:Y:S01]  /*0830*/  FSETP.GEU.AND P1, PT, |R2|.reuse, 1.175494350822287508e-38, PT ;  /* 0x008000000200780b */ /* 0x040fe20003f2e200 */
[----:B------:R-:W-:Y:S01]  /*0840*/  FADD R3, R15, R2 ;  /* 0x000000020f037221 */ /* 0x000fe20000000000 */
[----:B------:R-:W-:Y:S01]  /*0850*/  FSETP.GT.AND P5, PT, |R2|, 8.50705917302346158658e+37, PT ;  /* 0x7e8000000200780b */ /* 0x000fe20003fa4200 */
[----:B------:R-:W-:Y:S01]  /*0860*/  FMUL R27, R14, 0.25 ;  /* 0x3e8000000e1b7820 */ /* 0x000fe20000400000 */
[----:B------:R-:W-:Y:S01]  /*0870*/  FMUL R21, R22, R22 ;  /* 0x0000001616157220 */ /* 0x000fe20000400000 */
[----:B------:R-:W-:Y:S01]  /*0880*/  FMUL R24, R3, 0.25 ;  /* 0x3e80000003187820 */ /* 0x000fe20000400000 */
[----:B------:R-:W-:Y:S01]  /*0890*/  FSEL R19, R5, R2, P5 ;  /* 0x0000000205137208 */ /* 0x000fe20002800000 */
[----:B------:R-:W-:Y:S01]  /*08a0*/  FADD R4, R14, R3 ;  /* 0x000000030e047221 */ /* 0x000fe20000000000 */
[C---:B------:R-:W-:Y:S01]  /*08b0*/  FSETP.GEU.AND P3, PT, |R3|.reuse, 1.175494350822287508e-38, PT ;  /* 0x008000000300780b */ /* 0x040fe20003f6e200 */
[----:B------:R-:W-:Y:S01]  /*08c0*/  FADD R8, R8, R11 ;  /* 0x0000000b08087221 */ /* 0x000fe20000000000 */
[----:B------:R-:W-:Y:S01]  /*08d0*/  FSETP.GT.AND P2, PT, |R3|, 8.50705917302346158658e+37, PT ;  /* 0x7e8000000300780b */ /* 0x000fe20003f44200 */
[C---:B------:R-:W-:Y:S01]  /*08e0*/  FMUL R5, R4.reuse, 0.25 ;  /* 0x3e80000004057820 */ /* 0x040fe20000400000 */
[----:B------:R-:W-:Y:S01]  /*08f0*/  FSETP.GEU.AND P4, PT, |R4|, 1.175494350822287508e-38, PT ;  /* 0x008000000400780b */ /* 0x000fe20003f8e200 */
[----:B------:R-:W-:Y:S01]  /*0900*/  @!P1 FMUL R19, R19, 16777216 ;  /* 0x4b80000013139820 */ /* 0x000fe20000400000 */
[----:B------:R-:W-:Y:S01]  /*0910*/  FSEL R23, R24, R3, P2 ;  /* 0x0000000318177208 */ /* 0x000fe20001000000 */
[----:B------:R-:W-:Y:S01]  /*0920*/  FMUL R21, R10, R21 ;  /* 0x000000150a157220 */ /* 0x000fe20000400000 */
[----:B------:R-:W-:-:S02]  /*0930*/  FSEL R24, R12, R13, P5 ;  /* 0x0000000d0c187208 */ /* 0x000fc40002800000 */
[----:B------:R-:W-:Y:S01]  /*0940*/  FSETP.GT.AND P5, PT, |R4|, 8.50705917302346158658e+37, PT ;  /* 0x7e8000000400780b */ /* 0x000fe20003fa4200 */
[----:B------:R-:W1:Y:S01]  /*0950*/  MUFU.RCP R19, R19 ;  /* 0x0000001300137308 */ /* 0x000e620000001000 */
[----:B------:R-:W-:Y:S01]  /*0960*/  FSEL R13, R26, R15, P2 ;  /* 0x0000000f1a0d7208 */ /* 0x000fe20001000000 */
[----:B------:R-:W-:Y:S01]  /*0970*/  @!P3 FMUL R23, R23, 16777216 ;  /* 0x4b8000001717b820 */ /* 0x000fe20000400000 */
[----:B------:R-:W-:Y:S01]  /*0980*/  FSEL R25, R5, R4, P5 ;  /* 0x0000000405197208 */ /* 0x000fe20002800000 */
[----:B------:R-:W-:Y:S01]  /*0990*/  @!P1 FMUL R24, R24, 16777216 ;  /* 0x4b80000018189820 */ /* 0x000fe20000400000 */
[----:B------:R-:W2:Y:S01]  /*09a0*/  SHFL.BFLY PT, R5, R4, 0x1, 0x1f ;  /* 0x0c201f0004057f89 */ /* 0x000ea200000e0000 */
[----:B------:R-:W-:Y:S01]  /*09b0*/  FSETP.NEU.AND P1, PT, R2, RZ, PT ;  /* 0x000000ff0200720b */ /* 0x000fe20003f2d000 */
[----:B------:R-:W-:Y:S01]  /*09c0*/  @!P3 FMUL R13, R13, 16777216 ;  /* 0x4b8000000d0db820 */ /* 0x000fe20000400000 */
[----:B------:R-:W3:Y:S01]  /*09d0*/  MUFU.RCP R12, R23 ;  /* 0x00000017000c7308 */ /* 0x000ee20000001000 */
[----:B------:R-:W-:Y:S01]  /*09e0*/  @!P4 FMUL R25, R25, 16777216 ;  /* 0x4b8000001919c820 */ /* 0x000fe20000400000 */
[----:B------:R-:W-:-:S02]  /*09f0*/  FSEL R14, R27, R14, P5 ;  /* 0x0000000e1b0e7208 */ /* 0x000fc40002800000 */
[----:B------:R-:W-:Y:S01]  /*0a00*/  FSETP.NEU.AND P2, PT, R4, RZ, PT ;  /* 0x000000ff0400720b */ /* 0x000fe20003f4d000 */
[----:B-1----:R-:W-:-:S03]  /*0a10*/  FMUL R19, R19, R24 ;  /* 0x0000001813137220 */ /* 0x002fc60000400000 */
[----:B------:R-:W1:Y:S01]  /*0a20*/  MUFU.RCP R15, R25 ;  /* 0x00000019000f7308 */ /* 0x000e620000001000 */
[----:B------:R-:W-:Y:S01]  /*0a30*/  @!P4 FMUL R14, R14, 16777216 ;  /* 0x4b8000000e0ec820 */ /* 0x000fe20000400000 */
[----:B------:R-:W-:Y:S02]  /*0a40*/  FSEL R19, R19, RZ, P1 ;  /* 0x000000ff13137208 */ /* 0x000fe40000800000 */
[----:B------:R-:W-:Y:S01]  /*0a50*/  FSETP.NEU.AND P1, PT, R3, RZ, PT ;  /* 0x000000ff0300720b */ /* 0x000fe20003f2d000 */
[----:B---3--:R-:W-:Y:S02]  /*0a60*/  FMUL R12, R12, R13 ;  /* 0x0000000d0c0c7220 */ /* 0x008fe40000400000 */
[----:B------:R-:W-:Y:S01]  /*0a70*/  FFMA R9, R22, R19, R9 ;  /* 0x0000001316097223 */ /* 0x000fe20000000009 */
[----:B------:R-:W-:Y:S02]  /*0a80*/  FFMA R10, R19, R21, R8 ;  /* 0x00000015130a7223 */ /* 0x000fe40000000008 */
[----:B------:R-:W-:Y:S01]  /*0a90*/  FSEL R12, R12, RZ, P1 ;  /* 0x000000ff0c0c7208 */ /* 0x000fe20000800000 */
[----:B------:R-:W-:Y:S01]  /*0aa0*/  FADD R20, R20, -R9 ;  /* 0x8000000914147221 */ /* 0x000fe20000000000 */
[----:B--2---:R-:W-:Y:S01]  /*0ab0*/  FADD R8, R4, R5 ;  /* 0x0000000504087221 */ /* 0x004fe20000000000 */
[----:B-1----:R-:W-:Y:S01]  /*0ac0*/  FMUL R15, R15, R14 ;  /* 0x0000000e0f0f7220 */ /* 0x002fe20000400000 */
[----:B------:R-:W-:Y:S01]  /*0ad0*/  FADD R17, R17, R10 ;  /* 0x0000000a11117221 */ /* 0x000fe20000000000 */
[C---:B------:R-:W-:Y:S01]  /*0ae0*/  FMUL R11, R20.reuse, R20 ;  /* 0x00000014140b7220 */ /* 0x040fe20000400000 */
[----:B------:R-:W-:Y:S01]  /*0af0*/  FFMA R9, R20, R12, R9 ;  /* 0x0000000c14097223 */ /* 0x000fe20000000009 */
[----:B------:R-:W-:-:S02]  /*0b00*/  FSETP.GT.AND P1, PT, |R8|, 8.50705917302346158658e+37, PT ;  /* 0x7e8000000800780b */ /* 0x000fc40003f24200 */
[----:B------:R-:W-:Y:S01]  /*0b10*/  FMUL R11, R2, R11 ;  /* 0x0000000b020b7220 */ /* 0x000fe20000400000 */
[----:B------:R-:W-:Y:S01]  /*0b20*/  FADD R16, R16, -R9 ;  /* 0x8000000910107221 */ /* 0x000fe20000000000 */
[----:B------:R-:W-:Y:S02]  /*0b30*/  FSEL R15, R15, RZ, P2 ;  /* 0x000000ff0f0f7208 */ /* 0x000fe40001000000 */
[----:B------:R-:W-:Y:S01]  /*0b40*/  FFMA R11, R12, R11, R17 ;  /* 0x0000000b0c0b7223 */ /* 0x000fe20000000011 */
[----:B------:R-:W-:Y:S01]  /*0b50*/  FSETP.GEU.AND P3, PT, |R8|, 1.175494350822287508e-38, PT ;  /* 0x008000000800780b */ /* 0x000fe20003f6e200 */
[C---:B------:R-:W-:Y:S01]  /*0b60*/  FMUL R2, R16.reuse, R16 ;  /* 0x0000001010027220 */ /* 0x040fe20000400000 */
[----:B------:R-:W-:Y:S01]  /*0b70*/  FFMA R9, R16, R15, R9 ;  /* 0x0000000f10097223 */ /* 0x000fe20000000009 */
[----:B------:R-:W-:Y:S01]  /*0b80*/  FADD R18, R18, R11 ;  /* 0x0000000b12127221 */ /* 0x000fe20000000000 */
[C---:B------:R-:W-:Y:S01]  /*0b90*/  FSETP.NEU.AND P2, PT, R8.reuse, RZ, PT ;  /* 0x000000ff0800720b */ /* 0x040fe20003f4d000 */
[----:B------:R-:W-:Y:S01]  /*0ba0*/  FMUL R2, R3, R2 ;  /* 0x0000000203027220 */ /* 0x000fe20000400000 */
[----:B------:R-:W-:Y:S01]  /*0bb0*/  @P1 FMUL R8, R8, 0.25 ;  /* 0x3e80000008081820 */ /* 0x000fe20000400000 */
[----:B------:R-:W1:Y:S01]  /*0bc0*/  SHFL.BFLY PT, R10, R9, 0x1, 0x1f ;  /* 0x0c201f00090a7f89 */ /* 0x000e6200000e0000 */
[----:B------:R-:W-:Y:S01]  /*0bd0*/  @P1 FMUL R5, R5, 0.25 ;  /* 0x3e80000005051820 */ /* 0x000fe20000400000 */
[----:B------:R-:W-:Y:S01]  /*0be0*/  FFMA R2, R15, R2, R18 ;  /* 0x000000020f027223 */ /* 0x000fe20000000012 */
[----:B------:R-:W-:-:S03]  /*0bf0*/  MOV R12, RZ ;  /* 0x000000ff000c7202 */ /* 0x000fc60000000f00 */
[----:B------:R-:W-:Y:S01]  /*0c00*/  @!P3 FMUL R8, R8, 16777216 ;  /* 0x4b8000000808b820 */ /* 0x000fe20000400000 */
[----:B------:R-:W2:Y:S01]  /*0c10*/  SHFL.BFLY PT, R3, R2, 0x1, 0x1f ;  /* 0x0c201f0002037f89 */ /* 0x000ea200000e0000 */
[----:B------:R-:W-:-:S04]  /*0c20*/  @!P3 FMUL R5, R5, 16777216 ;  /* 0x4b8000000505b820 */ /* 0x000fc80000400000 */
[----:B------:R-:W3:Y:S01]  /*0c30*/  MUFU.RCP R8, R8 ;  /* 0x0000000800087308 */ /* 0x000ee20000001000 */
[----:B-1----:R-:W-:Y:S01]  /*0c40*/  FADD R14, -R9, R10 ;  /* 0x0000000a090e7221 */ /* 0x002fe20000000100 */
[----:B---3--:R-:W-:-:S03]  /*0c50*/  FMUL R5, R8, R5 ;  /* 0x0000000508057220 */ /* 0x008fc60000400000 */
[----:B------:R-:W-:Y:S01]  /*0c60*/  FMUL R11, R14, R14 ;  /* 0x0000000e0e0b7220 */ /* 0x000fe20000400000 */
[----:B--2---:R-:W-:Y:S01]  /*0c70*/  FADD R10, R2, R3 ;  /* 0x00000003020a7221 */ /* 0x004fe20000000000 */
[----:B------:R-:W-:Y:S01]  /*0c80*/  HFMA2.MMA R3, -RZ, RZ, 0.7080078125, -0.052093505859375 ;  /* 0x39aaaaabff037435 */ /* 0x000fe200000001ff */
[----:B------:R-:W-:Y:S01]  /*0c90*/  FSEL R5, R5, RZ, P2 ;  /* 0x000000ff05057208 */ /* 0x000fe20001000000 */
[----:B------:R-:W-:-:S04]  /*0ca0*/  FMUL R11, R4, R11 ;  /* 0x0000000b040b7220 */ /* 0x000fc80000400000 */
[----:B------:R-:W-:Y:S01]  /*0cb0*/  FFMA R10, R5, R11, R10 ;  /* 0x0000000b050a7223 */ /* 0x000fe2000000000a */
[----:B------:R-:W-:-:S03]  /*0cc0*/  FFMA R11, R14, R5, R9 ;  /* 0x000000050e0b7223 */ /* 0x000fc60000000009 */
[----:B------:R-:W-:-:S06]  /*0cd0*/  FFMA R10, R10, R3, 9.9999999747524270788e-07 ;  /* 0x358637bd0a0a7423 */ /* 0x000fcc0000000003 */
[----:B------:R-:W1:Y:S02]  /*0ce0*/  MUFU.RSQ R10, R10 ;  /* 0x0000000a000a7308 */ /* 0x000e640000001400 */
.L_x_1:
[----:B------:R-:W2:Y:S01]  /*0cf0*/  LDC.64 R20, c[0x0][0x218] ;  /* 0x00008600ff147b82 */ /* 0x000ea20000000a00 */
[----:B------:R-:W-:-:S07]  /*0d00*/  LOP3.LUT R13, R12, R7, RZ, 0xfc, !PT ;  /* 0x000000070c0d7212 */ /* 0x000fce00078efcff */
[----:B------:R-:W3:Y:S08]  /*0d10*/  LDC.64 R18, c[0x0][0x220] ;  /* 0x00008800ff127b82 */ /* 0x000ef00000000a00 */
[----:B------:R-:W4:Y:S01]  /*0d20*/  LDC.64 R4, c[0x0][0x210] ;  /* 0x00008400ff047b82 */ /* 0x000f220000000a00 */
[----:B------:R-:W-:Y:S01]  /*0d30*/  IADD3 R23, R6, R13, RZ ;  /* 0x0000000d06177210 */ /* 0x000fe20007ffe0ff */
[----:B--2---:R-:W-:-:S05]  /*0d40*/  IMAD.WIDE.U32 R20, R13, 0x2, R20 ;  /* 0x000000020d147825 */ /* 0x004fca00078e0014 */
[----:B------:R-:W2:Y:S01]  /*0d50*/  LDG.E.EL.64 R14, desc[UR6][R20.64] ;  /* 0x00000006140e7981 */ /* 0x000ea2000c2e1b00 */
[----:B---3--:R-:W-:-:S03]  /*0d60*/  IMAD.WIDE.U32 R18, R13, 0x2, R18 ;  /* 0x000000020d127825 */ /* 0x008fc600078e0012 */
[----:B-1----:R-:W3:Y:S04]  /*0d70*/  LDG.E.EL.64 R2, desc[UR6][R20.64+0x1800] ;  /* 0x0018000614027981 */ /* 0x002ee8000c2e1b00 */
[----:B------:R-:W5:Y:S01]  /*0d80*/  LDG.E.EL.64 R16, desc[UR6][R18.64] ;  /* 0x0000000612107981 */ /* 0x000f62000c2e1b00 */
[----:B----4-:R-:W-:Y:S01]  /*0d90*/  IMAD.WIDE R22, R23, 0x2, R4 ;  /* 0x0000000217167825 */ /* 0x010fe200078e0204 */
[----:B------:R-:W-:Y:S02]  /*0da0*/  CS2R R4, SRZ ;  /* 0x0000000000047805 */ /* 0x000fe4000001ff00 */
[----:B------:R1:W4:Y:S04]  /*0db0*/  LDG.E.EL.64 R8, desc[UR6][R18.64+0x1800] ;  /* 0x0018000612087981 */ /* 0x000328000c2e1b00 */
[----:B------:R-:W3:Y:S01]  /*0dc0*/  @!P0 LDG.E.EF.64 R4, desc[UR6][R22.64] ;  /* 0x0000000616048981 */ /* 0x000ee2000c0e1b00 */
[----:B------:R-:W-:Y:S01]  /*0dd0*/  IADD3 R12, R12, 0x8, RZ ;  /* 0x000000080c0c7810 */ /* 0x000fe20007ffe0ff */
[----:B------:R-:W-:-:S03]  /*0de0*/  IMAD R13, R0, 0xc00, R13 ;  /* 0x00000c00000d7824 */ /* 0x000fc600078e020d */
[----:B------:R-:W-:Y:S02]  /*0df0*/  ISETP.GE.U32.AND P1, PT, R12, 0xc00, PT ;  /* 0x00000c000c00780c */ /* 0x000fe40003f26070 */
[C---:B--2---:R-:W-:Y:S01]  /*0e00*/  PRMT R24, R14.reuse, 0x7632, R24 ;  /* 0x000076320e187816 */ /* 0x044fe20000000018 */
[----:B------:R-:W-:Y:S01]  /*0e10*/  IMAD.U32 R25, R14, 0x10000, RZ ;  /* 0x000100000e197824 */ /* 0x000fe200078e00ff */
[----:B------:R-:W-:Y:S02]  /*0e20*/  PRMT R14, R15, 0x7632, R14 ;  /* 0x000076320f0e7816 */ /* 0x000fe4000000000e */
[C---:B-----5:R-:W-:Y:S02]  /*0e30*/  PRMT R26, R16.reuse, 0x7632, R26 ;  /* 0x00007632101a7816 */ /* 0x060fe4000000001a */
[----:B------:R-:W-:Y:S02]  /*0e40*/  SHF.L.U32 R28, R16, 0x10, RZ ;  /* 0x00000010101c7819 */ /* 0x000fe400000006ff */
[----:B------:R-:W-:-:S02]  /*0e50*/  SHF.L.U32 R16, R24, 0x10, RZ ;  /* 0x0000001018107819 */ /* 0x000fc400000006ff */
[----:B-1----:R-:W-:Y:S02]  /*0e60*/  SHF.L.U32 R19, R26, 0x10, RZ ;  /* 0x000000101a137819 */ /* 0x002fe400000006ff */
[----:B------:R-:W-:Y:S02]  /*0e70*/  SHF.L.U32 R15, R15, 0x10, RZ ;  /* 0x000000100f0f7819 */ /* 0x000fe400000006ff */
[C---:B------:R-:W-:Y:S01]  /*0e80*/  SHF.L.U32 R21, R17.reuse, 0x10, RZ ;  /* 0x0000001011157819 */ /* 0x040fe200000006ff */
[----:B------:R-:W-:Y:S01]  /*0e90*/  FADD R16, R16, R19 ;  /* 0x0000001310107221 */ /* 0x000fe20000000000 */
[----:B------:R-:W-:Y:S02]  /*0ea0*/  PRMT R20, R17, 0x7632, R20 ;  /* 0x0000763211147816 */ /* 0x000fe40000000014 */
[C---:B---3--:R-:W-:Y:S01]  /*0eb0*/  PRMT R18, R2.reuse, 0x7632, R18 ;  /* 0x0000763202127816 */ /* 0x048fe20000000012 */
[----:B------:R-:W-:Y:S01]  /*0ec0*/  FADD R15, R15, R21 ;  /* 0x000000150f0f7221 */ /* 0x000fe20000000000 */
[----:B------:R-:W-:-:S02]  /*0ed0*/  SHF.L.U32 R19, R2, 0x10, RZ ;  /* 0x0000001002137819 */ /* 0x000fc400000006ff */
[----:B------:R-:W-:Y:S02]  /*0ee0*/  PRMT R2, R3, 0x7632, R2 ;  /* 0x0000763203027816 */ /* 0x000fe40000000002 */
[----:B----4-:R-:W-:Y:S02]  /*0ef0*/  PRMT R21, R8, 0x7632, R21 ;  /* 0x0000763208157816 */ /* 0x010fe40000000015 */
[----:B------:R-:W-:Y:S01]  /*0f00*/  SEL R4, R4, RZ, !P0 ;  /* 0x000000ff04047207 */ /* 0x000fe20004000000 */
[----:B------:R-:W-:Y:S01]  /*0f10*/  IMAD.U32 R23, R20, 0x10000, RZ ;  /* 0x0001000014177824 */ /* 0x000fe200078e00ff */
[----:B------:R-:W-:Y:S02]  /*0f20*/  SHF.L.U32 R14, R14, 0x10, RZ ;  /* 0x000000100e0e7819 */ /* 0x000fe400000006ff */
[----:B------:R-:W-:Y:S01]  /*0f30*/  SHF.L.U32 R22, R8, 0x10, RZ ;  /* 0x0000001008167819 */ /* 0x000fe200000006ff */
[----:B------:R-:W-:Y:S01]  /*0f40*/  IMAD.U32 R21, R21, 0x10000, RZ ;  /* 0x0001000015157824 */ /* 0x000fe200078e00ff */
[----:B------:R-:W-:-:S02]  /*0f50*/  PRMT R8, R9, 0x7632, R8 ;  /* 0x0000763209087816 */ /* 0x000fc40000000008 */
[----:B------:R-:W-:Y:S02]  /*0f60*/  SHF.L.U32 R18, R18, 0x10, RZ ;  /* 0x0000001012127819 */ /* 0x000fe400000006ff */
[----:B------:R-:W-:Y:S02]  /*0f70*/  SHF.L.U32 R20, R2, 0x10, RZ ;  /* 0x0000001002147819 */ /* 0x000fe400000006ff */
[----:B------:R-:W-:Y:S01]  /*0f80*/  SHF.L.U32 R2, R4, 0x10, RZ ;  /* 0x0000001004027819 */ /* 0x000fe200000006ff */
[----:B------:R-:W-:Y:S01]  /*0f90*/  FADD R14, R14, R23 ;  /* 0x000000170e0e7221 */ /* 0x000fe20000000000 */
[----:B------:R-:W-:Y:S02]  /*0fa0*/  SHF.L.U32 R3, R3, 0x10, RZ ;  /* 0x0000001003037819 */ /* 0x000fe400000006ff */
[----:B------:R-:W-:Y:S01]  /*0fb0*/  SHF.L.U32 R24, R9, 0x10, RZ ;  /* 0x0000001009187819 */ /* 0x000fe200000006ff */
[----:B------:R-:W-:Y:S01]  /*0fc0*/  FADD R18, R18, R21 ;  /* 0x0000001512127221 */ /* 0x000fe20000000000 */
[----:B------:R-:W-:Y:S01]  /*0fd0*/  SHF.L.U32 R23, R8, 0x10, RZ ;  /* 0x0000001008177819 */ /* 0x000fe200000006ff */
[----:B------:R-:W-:Y:S01]  /*0fe0*/  FADD R17, R25, R28 ;  /* 0x0000001c19117221 */ /* 0x000fe20000000000 */
[----:B------:R-:W-:Y:S01]  /*0ff0*/  FADD R21, -R11, R2 ;  /* 0x000000020b157221 */ /* 0x000fe20000000100 */
[----:B------:R-:W-:Y:S01]  /*1000*/  SEL R5, R5, RZ, !P0 ;  /* 0x000000ff05057207 */ /* 0x000fe20004000000 */
[----:B------:R-:W-:Y:S01]  /*1010*/  FADD R9, R19, R22 ;  /* 0x0000001613097221 */ /* 0x000fe20000000000 */
[----:B------:R-:W-:Y:S01]  /*1020*/  FADD R8, R3, R24 ;  /* 0x0000001803087221 */ /* 0x000fe20000000000 */
[----:B------:R-:W-:Y:S01]  /*1030*/  FADD R19, R20, R23 ;  /* 0x0000001714137221 */ /* 0x000fe20000000000 */
[----:B------:R-:W1:Y:S01]  /*1040*/  LDC.64 R2, c[0x0][0x228] ;  /* 0x00008a00ff027b82 */ /* 0x000e620000000a00 */
[----:B------:R-:W-:Y:S01]  /*1050*/  FADD R23, R17, 1 ;  /* 0x3f80000011177421 */ /* 0x000fe20000000000 */
[----:B------:R-:W-:Y:S01]  /*1060*/  FMUL R22, R10, R21 ;  /* 0x000000150a167220 */ /* 0x000fe20000400000 */
[----:B------:R-:W-:-:S02]  /*1070*/  PRMT R4, R4, 0x7632, R4 ;  /* 0x0000763204047816 */ /* 0x000fc40000000004 */
[C---:B------:R-:W-:Y:S01]  /*1080*/  PRMT R17, R5.reuse, 0x7632, R17 ;  /* 0x0000763205117816 */ /* 0x040fe20000000011 */
[----:B------:R-:W-:Y:S01]  /*1090*/  FFMA R9, R22, R23, R9 ;  /* 0x0000001716097223 */ /* 0x000fe20000000009 */
[----:B------:R-:W-:Y:S02]  /*10a0*/  SHF.L.U32 R20, R5, 0x10, RZ ;  /* 0x0000001005147819 */ /* 0x000fe400000006ff */
[----:B------:R-:W-:Y:S02]  /*10b0*/  SHF.L.U32 R4, R4, 0x10, RZ ;  /* 0x0000001004047819 */ /* 0x000fe400000006ff */
[----:B------:R-:W-:Y:S01]  /*10c0*/  SHF.L.U32 R22, R17, 0x10, RZ ;  /* 0x0000001011167819 */ /* 0x000fe200000006ff */
[----:B------:R-:W-:Y:S01]  /*10d0*/  FADD R21, R15, 1 ;  /* 0x3f8000000f157421 */ /* 0x000fe20000000000 */
[C---:B------:R-:W-:Y:S01]  /*10e0*/  FADD R15, -R11.reuse, R20 ;  /* 0x000000140b0f7221 */ /* 0x040fe20000000100 */
[C---:B------:R-:W-:Y:S02]  /*10f0*/  FADD R5, -R11.reuse, R4 ;  /* 0x000000040b057221 */ /* 0x040fe40000000100 */
[----:B------:R-:W-:Y:S01]  /*1100*/  FADD R17, -R11, R22 ;  /* 0x000000160b117221 */ /* 0x000fe20000000100 */
[----:B------:R-:W-:Y:S01]  /*1110*/  FADD R16, R16, 1 ;  /* 0x3f80000010107421 */ /* 0x000fe20000000000 */
[C---:B------:R-:W-:Y:S01]  /*1120*/  FMUL R15, R10.reuse, R15 ;  /* 0x0000000f0a0f7220 */ /* 0x040fe20000400000 */
[----:B------:R-:W-:Y:S01]  /*1130*/  FMUL R5, R10, R5 ;  /* 0x000000050a057220 */ /* 0x000fe20000400000 */
[----:B------:R-:W-:Y:S01]  /*1140*/  FADD R14, R14, 1 ;  /* 0x3f8000000e0e7421 */ /* 0x000fe20000000000 */
[----:B------:R-:W-:Y:S01]  /*1150*/  FMUL R4, R10, R17 ;  /* 0x000000110a047220 */ /* 0x000fe20000400000 */
[----:B------:R-:W-:Y:S01]  /*1160*/  FFMA R8, R15, R21, R8 ;  /* 0x000000150f087223 */ /* 0x000fe20000000008 */
[----:B------:R-:W-:-:S02]  /*1170*/  FFMA R16, R5, R16, R18 ;  /* 0x0000001005107223 */ /* 0x000fc40000000012 */
[----:B------:R-:W-:Y:S01]  /*1180*/  FFMA R19, R4, R14, R19 ;  /* 0x0000000e04137223 */ /* 0x000fe20000000013 */
[----:B-1----:R-:W-:Y:S02]  /*1190*/  IMAD.WIDE R2, R13, 0x2, R2 ;  /* 0x000000020d027825 */ /* 0x002fe400078e0202 */
[----:B------:R-:W-:Y:S02]  /*11a0*/  F2FP.BF16.F32.PACK_AB R16, R16, R9 ;  /* 0x000000091010723e */ /* 0x000fe400000010ff */
[----:B------:R-:W-:-:S05]  /*11b0*/  F2FP.BF16.F32.PACK_AB R17, R19, R8 ;  /* 0x000000081311723e */ /* 0x000fca00000010ff */
[----:B------:R1:W-:Y:S01]  /*11c0*/  @!P0 STG.E.64 desc[UR6][R2.64], R16 ;  /* 0x0000001002008986 */ /* 0x0003e2000c101b06 */
[----:B------:R-:W-:Y:S05]  /*11d0*/  @!P1 BRA `(.L_x_1) ;  /* 0xfffffff800c49947 */ /* 0x000fea000383ffff */
[----:B------:R-:W-:Y:S05]  /*11e0*/  EXIT ;  /* 0x000000000000794d */ /* 0x000fea0003800000 */
.L_x_2:
[----:B------:R-:W-:-:S00]  /*11f0*/  BRA `(.L_x_2) ;  /* 0xfffffffc00fc7947 */ /* 0x000fc0000383ffff */
[----:B------:R-:W-:-:S00]  /*1200*/  NOP ;  /* 0x0000000000007918 */ /* 0x000fc00000000000 */
[----:B------:R-:W-:-:S00]  /*1210*/  NOP ;  /* 0x0000000000007918 */ /* 0x000fc00000000000 */
[----:B------:R-:W-:-:S00]  /*1220*/  NOP ;  /* 0x0000000000007918 */ /* 0x000fc00000000000 */
[----:B------:R-:W-:-:S00]  /*1230*/  NOP ;  /* 0x0000000000007918 */ /* 0x000fc00000000000 */
[----:B------:R-:W-:-:S00]  /*1240*/  NOP ;  /* 0x0000000000007918 */ /* 0x000fc00000000000 */
[----:B------:R-:W-:-:S00]  /*1250*/  NOP ;  /* 0x0000000000007918 */ /* 0x000fc00000000000 */
[----:B------:R-:W-:-:S00]  /*1260*/  NOP ;  /* 0x0000000000007918 */ /* 0x000fc00000000000 */
[----:B------:R-:W-:-:S00]  /*1270*/  NOP ;  /* 0x0000000000007918 */ /* 0x000fc00000000000 */
.L_x_3:


//--------------------- .nv.global.init           --------------------------
	.section	.nv.global.init,"aw",@progbits
.nv.global.init:
	.type		_$_str,@object
	.size		_$_str,(.L_0 - _$_str)
_$_str:
        /*0000*/ 	.byte	0x5f, 0x5f, 0x43, 0x55, 0x44, 0x41, 0x5f, 0x46, 0x54, 0x5a, 0x00
.L_0:


//--------------------- .nv.constant0.triton_     --------------------------
	.section	.nv.constant0.triton_,"a",@progbits
	.sectionflags	@""
	.align	4
.nv.constant0.triton_:
	.zero		572
